//
// Generated by NVIDIA NVVM Compiler
//
// Compiler Build ID: CL-36424714
// Cuda compilation tools, release 13.0, V13.0.88
// Based on NVVM 20.0.0
//

.version 9.0
.target sm_100
.address_size 64

	// .globl	_Z19game_of_life_kernelPKmPmi

.visible .entry _Z19game_of_life_kernelPKmPmi(
	.param .u64 .ptr .align 1 _Z19game_of_life_kernelPKmPmi_param_0,
	.param .u64 .ptr .align 1 _Z19game_of_life_kernelPKmPmi_param_1,
	.param .u32 _Z19game_of_life_kernelPKmPmi_param_2
)
{
	.reg .pred 	%p<14>;
	.reg .b32 	%r<16>;
	.reg .b64 	%rd<122>;

	ld.param.u64 	%rd25, [_Z19game_of_life_kernelPKmPmi_param_0];
	ld.param.u64 	%rd24, [_Z19game_of_life_kernelPKmPmi_param_1];
	ld.param.u32 	%r9, [_Z19game_of_life_kernelPKmPmi_param_2];
	cvta.to.global.u64 	%rd1, %rd25;
	shr.s32 	%r1, %r9, 6;
	mul.lo.s32 	%r10, %r1, %r9;
	mov.u32 	%r11, %ctaid.x;
	mov.u32 	%r12, %ntid.x;
	mov.u32 	%r13, %tid.x;
	mad.lo.s32 	%r2, %r11, %r12, %r13;
	setp.ge.s32 	%p1, %r2, %r10;
	@%p1 bra 	$L__BB0_16;
	div.s32 	%r3, %r2, %r1;
	mul.lo.s32 	%r5, %r3, %r1;
	sub.s32 	%r4, %r2, %r5;
	mul.wide.s32 	%rd27, %r2, 8;
	add.s64 	%rd2, %rd1, %rd27;
	ld.global.nc.u64 	%rd3, [%rd2];
	setp.lt.s32 	%p2, %r4, 1;
	mov.b64 	%rd112, 0;
	@%p2 bra 	$L__BB0_3;
	ld.global.nc.u64 	%rd28, [%rd2+-8];
	shr.u64 	%rd112, %rd28, 63;
$L__BB0_3:
	add.s32 	%r7, %r1, -1;
	setp.ge.s32 	%p3, %r4, %r7;
	mov.b64 	%rd113, 0;
	@%p3 bra 	$L__BB0_5;
	ld.global.nc.u64 	%rd30, [%rd2+8];
	shl.b64 	%rd113, %rd30, 63;
$L__BB0_5:
	setp.lt.s32 	%p4, %r3, 1;
	mov.b64 	%rd115, 0;
	mov.u64 	%rd116, %rd115;
	mov.u64 	%rd117, %rd115;
	@%p4 bra 	$L__BB0_10;
	setp.lt.s32 	%p5, %r4, 1;
	sub.s32 	%r14, %r5, %r1;
	add.s32 	%r15, %r14, %r4;
	mul.wide.s32 	%rd33, %r15, 8;
	add.s64 	%rd8, %rd1, %rd33;
	ld.global.nc.u64 	%rd115, [%rd8];
	mov.b64 	%rd116, 0;
	@%p5 bra 	$L__BB0_8;
	ld.global.nc.u64 	%rd116, [%rd8+-8];
$L__BB0_8:
	setp.ge.s32 	%p6, %r4, %r7;
	mov.b64 	%rd117, 0;
	@%p6 bra 	$L__BB0_10;
	ld.global.nc.u64 	%rd35, [%rd8+8];
	shl.b64 	%rd117, %rd35, 63;
$L__BB0_10:
	add.s32 	%r8, %r9, -1;
	setp.ge.s32 	%p7, %r3, %r8;
	mov.b64 	%rd119, 0;
	mov.u64 	%rd120, %rd119;
	mov.u64 	%rd121, %rd119;
	@%p7 bra 	$L__BB0_15;
	setp.lt.s32 	%p8, %r4, 1;
	mul.wide.s32 	%rd38, %r1, 8;
	add.s64 	%rd16, %rd2, %rd38;
	ld.global.nc.u64 	%rd119, [%rd16];
	mov.b64 	%rd120, 0;
	@%p8 bra 	$L__BB0_13;
	ld.global.nc.u64 	%rd120, [%rd16+-8];
$L__BB0_13:
	setp.ge.s32 	%p9, %r4, %r7;
	mov.b64 	%rd121, 0;
	@%p9 bra 	$L__BB0_15;
	ld.global.nc.u64 	%rd40, [%rd16+8];
	shl.b64 	%rd121, %rd40, 63;
$L__BB0_15:
	setp.lt.s32 	%p10, %r3, %r8;
	setp.gt.s32 	%p11, %r3, 0;
	setp.lt.s32 	%p12, %r4, %r7;
	setp.gt.s32 	%p13, %r4, 0;
	shl.b64 	%rd41, %rd3, 1;
	or.b64  	%rd42, %rd112, %rd41;
	shr.u64 	%rd43, %rd3, 1;
	or.b64  	%rd44, %rd113, %rd43;
	shl.b64 	%rd45, %rd115, 1;
	shr.u64 	%rd46, %rd116, 63;
	selp.b64 	%rd47, %rd46, 0, %p13;
	selp.b64 	%rd48, %rd47, 0, %p11;
	or.b64  	%rd49, %rd48, %rd45;
	shr.u64 	%rd50, %rd115, 1;
	selp.b64 	%rd51, %rd117, 0, %p12;
	selp.b64 	%rd52, %rd51, 0, %p11;
	or.b64  	%rd53, %rd52, %rd50;
	shl.b64 	%rd54, %rd119, 1;
	shr.u64 	%rd55, %rd120, 63;
	selp.b64 	%rd56, %rd55, 0, %p13;
	selp.b64 	%rd57, %rd56, 0, %p10;
	or.b64  	%rd58, %rd57, %rd54;
	shr.u64 	%rd59, %rd119, 1;
	selp.b64 	%rd60, %rd121, 0, %p12;
	selp.b64 	%rd61, %rd60, 0, %p10;
	or.b64  	%rd62, %rd61, %rd59;
	xor.b64  	%rd63, %rd49, %rd115;
	and.b64  	%rd64, %rd49, %rd115;
	xor.b64  	%rd65, %rd63, %rd53;
	and.b64  	%rd66, %rd63, %rd53;
	xor.b64  	%rd67, %rd66, %rd64;
	xor.b64  	%rd68, %rd65, %rd42;
	and.b64  	%rd69, %rd65, %rd42;
	xor.b64  	%rd70, %rd67, %rd69;
	and.b64  	%rd71, %rd69, %rd64;
	xor.b64  	%rd72, %rd68, %rd44;
	and.b64  	%rd73, %rd68, %rd44;
	xor.b64  	%rd74, %rd70, %rd73;
	and.b64  	%rd75, %rd73, %rd67;
	xor.b64  	%rd76, %rd75, %rd71;
	and.b64  	%rd77, %rd75, %rd71;
	xor.b64  	%rd78, %rd58, %rd72;
	and.b64  	%rd79, %rd58, %rd72;
	xor.b64  	%rd80, %rd79, %rd74;
	and.b64  	%rd81, %rd79, %rd70;
	xor.b64  	%rd82, %rd81, %rd76;
	and.b64  	%rd83, %rd81, %rd76;
	xor.b64  	%rd84, %rd83, %rd77;
	xor.b64  	%rd85, %rd78, %rd119;
	and.b64  	%rd86, %rd78, %rd119;
	xor.b64  	%rd87, %rd80, %rd86;
	and.b64  	%rd88, %rd86, %rd74;
	xor.b64  	%rd89, %rd82, %rd88;
	and.b64  	%rd90, %rd82, %rd88;
	xor.b64  	%rd91, %rd84, %rd90;
	xor.b64  	%rd92, %rd85, %rd62;
	and.b64  	%rd93, %rd85, %rd62;
	xor.b64  	%rd94, %rd87, %rd93;
	and.b64  	%rd95, %rd93, %rd80;
	xor.b64  	%rd96, %rd89, %rd95;
	and.b64  	%rd97, %rd89, %rd95;
	xor.b64  	%rd98, %rd91, %rd97;
	or.b64  	%rd99, %rd98, %rd96;
	not.b64 	%rd100, %rd99;
	and.b64  	%rd101, %rd87, %rd100;
	and.b64  	%rd102, %rd101, %rd92;
	or.b64  	%rd103, %rd96, %rd92;
	or.b64  	%rd104, %rd103, %rd98;
	not.b64 	%rd105, %rd104;
	and.b64  	%rd106, %rd94, %rd105;
	and.b64  	%rd107, %rd106, %rd3;
	or.b64  	%rd108, %rd102, %rd107;
	cvta.to.global.u64 	%rd109, %rd24;
	add.s64 	%rd111, %rd109, %rd27;
	st.global.u64 	[%rd111], %rd108;
$L__BB0_16:
	ret;

}


// ===== COMPILED SASS (sm_100) =====

	.target	sm_100

	.elftype	@"ET_EXEC"


//--------------------- .note.nv.tkinfo           --------------------------
	.section	.note.nv.tkinfo,"",@"SHT_NOTE"
	.sectionflags	@"SHF_NOTE_NV_TKINFO"
	.tkinfo
        /*0018*/ 	.word	0x00000002
        /*0030*/ 	.string	""
        /*0030*/ 	.string	"ptxas"
        /*0030*/ 	.string	"Cuda compilation tools, release 13.0, V13.0.88"
        /*0030*/ 	.string	"Build cuda_13.0.r13.0/compiler.36424714_0"
        /*0030*/ 	.string	"-arch sm_100 -m 64 "



//--------------------- .note.nv.cuinfo           --------------------------
	.section	.note.nv.cuinfo,"",@"SHT_NOTE"
	.sectionflags	@"SHF_NOTE_NV_CUINFO"
        /*0018*/ 	.short	0x0002
        /*001a*/ 	.short	0x0064
        /*001c*/ 	.short	0x0082
	.zero		2


//--------------------- .nv.info                  --------------------------
	.section	.nv.info,"",@"SHT_CUDA_INFO"
	.align	4


	//----- nvinfo : EIATTR_REGCOUNT
	.align		4
        /*0000*/ 	.byte	0x04, 0x2f
        /*0002*/ 	.short	(.L_1 - .L_0)
	.align		4
.L_0:
        /*0004*/ 	.word	index@(_Z19game_of_life_kernelPKmPmi)
        /*0008*/ 	.word	0x0000001a


	//----- nvinfo : EIATTR_FRAME_SIZE
	.align		4
.L_1:
        /*000c*/ 	.byte	0x04, 0x11
        /*000e*/ 	.short	(.L_3 - .L_2)
	.align		4
.L_2:
        /*0010*/ 	.word	index@(_Z19game_of_life_kernelPKmPmi)
        /*0014*/ 	.word	0x00000000


	//----- nvinfo : EIATTR_MIN_STACK_SIZE
	.align		4
.L_3:
        /*0018*/ 	.byte	0x04, 0x12
        /*001a*/ 	.short	(.L_5 - .L_4)
	.align		4
.L_4:
        /*001c*/ 	.word	index@(_Z19game_of_life_kernelPKmPmi)
        /*0020*/ 	.word	0x00000000
.L_5:


//--------------------- .nv.compat                --------------------------
	.section	.nv.compat,"",@"SHT_CUDA_COMPAT_INFO"
	.align	4
        /*0000*/ 	.byte	0x02, 0x09, 0x00, 0x00, 0x02, 0x02, 0x01, 0x00, 0x02, 0x05, 0x05, 0x00, 0x03, 0x07, 0x01, 0x01
        /*0010*/ 	.byte	0x02, 0x03, 0x00, 0x00, 0x02, 0x06, 0x01, 0x00, 0x04, 0x0b, 0x08, 0x00, 0x09, 0x00, 0x00, 0x00
        /*0020*/ 	.byte	0x00, 0x00, 0x00, 0x00


//--------------------- .nv.info._Z19game_of_life_kernelPKmPmi --------------------------
	.section	.nv.info._Z19game_of_life_kernelPKmPmi,"",@"SHT_CUDA_INFO"
	.sectionflags	@""
	.align	4


	//----- nvinfo : EIATTR_CUDA_API_VERSION
	.align		4
        /*0000*/ 	.byte	0x04, 0x37
        /*0002*/ 	.short	(.L_7 - .L_6)
.L_6:
        /*0004*/ 	.word	0x00000082


	//----- nvinfo : EIATTR_KPARAM_INFO
	.align		4
.L_7:
        /*0008*/ 	.byte	0x04, 0x17
        /*000a*/ 	.short	(.L_9 - .L_8)
.L_8:
        /*000c*/ 	.word	0x00000000
        /*0010*/ 	.short	0x0002
        /*0012*/ 	.short	0x0010
        /*0014*/ 	.byte	0x00, 0xf0, 0x11, 0x00


	//----- nvinfo : EIATTR_KPARAM_INFO
	.align		4
.L_9:
        /*0018*/ 	.byte	0x04, 0x17
        /*001a*/ 	.short	(.L_11 - .L_10)
.L_10:
        /*001c*/ 	.word	0x00000000
        /*0020*/ 	.short	0x0001
        /*0022*/ 	.short	0x0008
        /*0024*/ 	.byte	0x00, 0xf5, 0x21, 0x00


	//----- nvinfo : EIATTR_KPARAM_INFO
	.align		4
.L_11:
        /*0028*/ 	.byte	0x04, 0x17
        /*002a*/ 	.short	(.L_13 - .L_12)
.L_12:
        /*002c*/ 	.word	0x00000000
        /*0030*/ 	.short	0x0000
        /*0032*/ 	.short	0x0000
        /*0034*/ 	.byte	0x00, 0xf5, 0x21, 0x00


	//----- nvinfo : EIATTR_SPARSE_MMA_MASK
	.align		4
.L_13:
        /*0038*/ 	.byte	0x03, 0x50
        /*003a*/ 	.short	0x0000


	//----- nvinfo : EIATTR_MAXREG_COUNT
	.align		4
        /*003c*/ 	.byte	0x03, 0x1b
        /*003e*/ 	.short	0x00ff


	//----- nvinfo : EIATTR_MERCURY_ISA_VERSION
	.align		4
        /*0040*/ 	.byte	0x03, 0x5f
        /*0042*/ 	.short	0x0101


	//----- nvinfo : EIATTR_VRC_CTA_INIT_COUNT
	.align		4
        /*0044*/ 	.byte	0x02, 0x4a
	.zero		1
	.zero		1


	//----- nvinfo : EIATTR_EXIT_INSTR_OFFSETS
	.align		4
        /*0048*/ 	.byte	0x04, 0x1c
        /*004a*/ 	.short	(.L_15 - .L_14)


	//   ....[0]....
.L_14:
        /*004c*/ 	.word	0x00000090


	//   ....[1]....
        /*0050*/ 	.word	0x00000b70


	//----- nvinfo : EIATTR_CRS_STACK_SIZE
	.align		4
.L_15:
        /*0054*/ 	.byte	0x04, 0x1e
        /*0056*/ 	.short	(.L_17 - .L_16)
.L_16:
        /*0058*/ 	.word	0x00000000


	//----- nvinfo : EIATTR_CBANK_PARAM_SIZE
	.align		4
.L_17:
        /*005c*/ 	.byte	0x03, 0x19
        /*005e*/ 	.short	0x0014


	//----- nvinfo : EIATTR_PARAM_CBANK
	.align		4
        /*0060*/ 	.byte	0x04, 0x0a
        /*0062*/ 	.short	(.L_19 - .L_18)
	.align		4
.L_18:
        /*0064*/ 	.word	index@(.nv.constant0._Z19game_of_life_kernelPKmPmi)
        /*0068*/ 	.short	0x0380
        /*006a*/ 	.short	0x0014


	//----- nvinfo : EIATTR_SW_WAR
	.align		4
.L_19:
        /*006c*/ 	.byte	0x04, 0x36
        /*006e*/ 	.short	(.L_21 - .L_20)
.L_20:
        /*0070*/ 	.word	0x00000008
.L_21:


//--------------------- .nv.callgraph             --------------------------
	.section	.nv.callgraph,"",@"SHT_CUDA_CALLGRAPH"
	.align	4
	.sectionentsize	8
	.align		4
        /*0000*/ 	.word	0x00000000
	.align		4
        /*0004*/ 	.word	0xffffffff
	.align		4
        /*0008*/ 	.word	0x00000000
	.align		4
        /*000c*/ 	.word	0xfffffffe
	.align		4
        /*0010*/ 	.word	0x00000000
	.align		4
        /*0014*/ 	.word	0xfffffffd
	.align		4
        /*0018*/ 	.word	0x00000000
	.align		4
        /*001c*/ 	.word	0xfffffffc


//--------------------- .text._Z19game_of_life_kernelPKmPmi --------------------------
	.section	.text._Z19game_of_life_kernelPKmPmi,"ax",@progbits
	.align	128
        .global         _Z19game_of_life_kernelPKmPmi
        .type           _Z19game_of_life_kernelPKmPmi,@function
        .size           _Z19game_of_life_kernelPKmPmi,(.L_x_5 - _Z19game_of_life_kernelPKmPmi)
        .other          _Z19game_of_life_kernelPKmPmi,@"STO_CUDA_ENTRY STV_DEFAULT"
_Z19game_of_life_kernelPKmPmi:
.text._Z19game_of_life_kernelPKmPmi:
[----:B------:R-:W-:Y:S01]  /*0000*/  LDC R1, c[0x0][0x37c] ;  /* 0x0000df00ff017b82 */ /* 0x000fe20000000800 */
[----:B------:R-:W0:Y:S07]  /*0010*/  S2R R3, SR_TID.X ;  /* 0x0000000000037919 */ /* 0x000e2e0000002100 */
[----:B------:R-:W1:Y:S08]  /*0020*/  LDC R6, c[0x0][0x390] ;  /* 0x0000e400ff067b82 */ /* 0x000e700000000800 */
[----:B------:R-:W0:Y:S08]  /*0030*/  S2UR UR4, SR_CTAID.X ;  /* 0x00000000000479c3 */ /* 0x000e300000002500 */
[----:B------:R-:W0:Y:S01]  /*0040*/  LDC R0, c[0x0][0x360] ;  /* 0x0000d800ff007b82 */ /* 0x000e220000000800 */
[----:B-1----:R-:W-:Y:S01]  /*0050*/  SHF.R.S32.HI R11, RZ, 0x6, R6 ;  /* 0x00000006ff0b7819 */ /* 0x002fe20000011406 */
[----:B0-----:R-:W-:-:S04]  /*0060*/  IMAD R0, R0, UR4, R3 ;  /* 0x0000000400007c24 */ /* 0x001fc8000f8e0203 */
[----:B------:R-:W-:-:S05]  /*0070*/  IMAD R3, R11, R6, RZ ;  /* 0x000000060b037224 */ /* 0x000fca00078e02ff */
[----:B------:R-:W-:-:S13]  /*0080*/  ISETP.GE.AND P0, PT, R0, R3, PT ;  /* 0x000000030000720c */ /* 0x000fda0003f06270 */
[----:B------:R-:W-:Y:S05]  /*0090*/  @P0 EXIT ;  /* 0x000000000000094d */ /* 0x000fea0003800000 */
[-C--:B------:R-:W-:Y:S01]  /*00a0*/  IABS R5, R11.reuse ;  /* 0x0000000b00057213 */ /* 0x080fe20000000000 */
[----:B------:R-:W0:Y:S01]  /*00b0*/  LDCU.64 UR6, c[0x0][0x358] ;  /* 0x00006b00ff0677ac */ /* 0x000e220008000a00 */
[----:B------:R-:W-:Y:S02]  /*00c0*/  IABS R9, R0 ;  /* 0x0000000000097213 */ /* 0x000fe40000000000 */
[----:B------:R-:W1:Y:S01]  /*00d0*/  I2F.RP R4, R5 ;  /* 0x0000000500047306 */ /* 0x000e620000209400 */
[----:B------:R-:W-:-:S07]  /*00e0*/  IABS R10, R11 ;  /* 0x0000000b000a7213 */ /* 0x000fce0000000000 */
[----:B-1----:R-:W1:Y:S02]  /*00f0*/  MUFU.RCP R4, R4 ;  /* 0x0000000400047308 */ /* 0x002e640000001000 */
[----:B-1----:R-:W-:Y:S02]  /*0100*/  VIADD R2, R4, 0xffffffe ;  /* 0x0ffffffe04027836 */ /* 0x002fe40000000000 */
[----:B------:R-:W-:-:S04]  /*0110*/  IMAD.MOV R4, RZ, RZ, -R10 ;  /* 0x000000ffff047224 */ /* 0x000fc800078e0a0a */
[----:B------:R1:W2:Y:S02]  /*0120*/  F2I.FTZ.U32.TRUNC.NTZ R3, R2 ;  /* 0x0000000200037305 */ /* 0x0002a4000021f000 */
[----:B-1----:R-:W-:Y:S02]  /*0130*/  IMAD.MOV.U32 R2, RZ, RZ, RZ ;  /* 0x000000ffff027224 */ /* 0x002fe400078e00ff */
[----:B--2---:R-:W-:-:S04]  /*0140*/  IMAD.MOV R8, RZ, RZ, -R3 ;  /* 0x000000ffff087224 */ /* 0x004fc800078e0a03 */
[----:B------:R-:W-:Y:S02]  /*0150*/  IMAD R7, R8, R5, RZ ;  /* 0x0000000508077224 */ /* 0x000fe400078e02ff */
[----:B------:R-:W-:Y:S02]  /*0160*/  IMAD.MOV.U32 R8, RZ, RZ, R9 ;  /* 0x000000ffff087224 */ /* 0x000fe400078e0009 */
[----:B------:R-:W-:-:S04]  /*0170*/  IMAD.HI.U32 R3, R3, R7, R2 ;  /* 0x0000000703037227 */ /* 0x000fc800078e0002 */
[----:B------:R-:W-:Y:S02]  /*0180*/  VIADD R7, R11, 0xffffffff ;  /* 0xffffffff0b077836 */ /* 0x000fe40000000000 */
[----:B------:R-:W-:-:S04]  /*0190*/  IMAD.HI.U32 R3, R3, R8, RZ ;  /* 0x0000000803037227 */ /* 0x000fc800078e00ff */
[----:B------:R-:W-:-:S05]  /*01a0*/  IMAD R2, R3, R4, R8 ;  /* 0x0000000403027224 */ /* 0x000fca00078e0208 */
[----:B------:R-:W-:-:S13]  /*01b0*/  ISETP.GT.U32.AND P1, PT, R5, R2, PT ;  /* 0x000000020500720c */ /* 0x000fda0003f24070 */
[----:B------:R-:W-:Y:S02]  /*01c0*/  @!P1 IMAD.IADD R2, R2, 0x1, -R5 ;  /* 0x0000000102029824 */ /* 0x000fe400078e0a05 */
[----:B------:R-:W-:Y:S01]  /*01d0*/  @!P1 VIADD R3, R3, 0x1 ;  /* 0x0000000103039836 */ /* 0x000fe20000000000 */
[----:B------:R-:W-:Y:S02]  /*01e0*/  ISETP.NE.AND P1, PT, R11, RZ, PT ;  /* 0x000000ff0b00720c */ /* 0x000fe40003f25270 */
[----:B------:R-:W-:Y:S02]  /*01f0*/  ISETP.GE.U32.AND P0, PT, R2, R5, PT ;  /* 0x000000050200720c */ /* 0x000fe40003f06070 */
[----:B------:R-:W-:Y:S01]  /*0200*/  LOP3.LUT R2, R0, R11, RZ, 0x3c, !PT ;  /* 0x0000000b00027212 */ /* 0x000fe200078e3cff */
[----:B------:R-:W1:Y:S03]  /*0210*/  LDC.64 R4, c[0x0][0x380] ;  /* 0x0000e000ff047b82 */ /* 0x000e660000000a00 */
[----:B------:R-:W-:-:S07]  /*0220*/  ISETP.GE.AND P2, PT, R2, RZ, PT ;  /* 0x000000ff0200720c */ /* 0x000fce0003f46270 */
[----:B------:R-:W-:-:S04]  /*0230*/  @P0 VIADD R3, R3, 0x1 ;  /* 0x0000000103030836 */ /* 0x000fc80000000000 */
[----:B------:R-:W-:-:S04]  /*0240*/  IMAD.MOV.U32 R13, RZ, RZ, R3 ;  /* 0x000000ffff0d7224 */ /* 0x000fc800078e0003 */
[----:B------:R-:W-:Y:S01]  /*0250*/  @!P2 IMAD.MOV R13, RZ, RZ, -R13 ;  /* 0x000000ffff0da224 */ /* 0x000fe200078e0a0d */
[----:B------:R-:W-:-:S05]  /*0260*/  @!P1 LOP3.LUT R13, RZ, R11, RZ, 0x33, !PT ;  /* 0x0000000bff0d9212 */ /* 0x000fca00078e33ff */
[----:B------:R-:W-:Y:S02]  /*0270*/  IMAD R15, R11, R13, RZ ;  /* 0x0000000d0b0f7224 */ /* 0x000fe400078e02ff */
[----:B-1----:R-:W-:-:S04]  /*0280*/  IMAD.WIDE R8, R0, 0x8, R4 ;  /* 0x0000000800087825 */ /* 0x002fc800078e0204 */
[----:B------:R-:W-:Y:S01]  /*0290*/  IMAD.IADD R18, R0, 0x1, -R15 ;  /* 0x0000000100127824 */ /* 0x000fe200078e0a0f */
[----:B0-----:R0:W5:Y:S04]  /*02a0*/  LDG.E.64.CONSTANT R2, desc[UR6][R8.64] ;  /* 0x0000000608027981 */ /* 0x001168000c1e9b00 */
[C---:B------:R-:W-:Y:S02]  /*02b0*/  ISETP.GE.AND P1, PT, R18.reuse, 0x1, PT ;  /* 0x000000011200780c */ /* 0x040fe40003f26270 */
[----:B------:R-:W-:-:S11]  /*02c0*/  ISETP.GE.AND P0, PT, R18, R7, PT ;  /* 0x000000071200720c */ /* 0x000fd60003f06270 */
[----:B------:R0:W5:Y:S04]  /*02d0*/  @P1 LDG.E.CONSTANT R12, desc[UR6][R8.64+-0x4] ;  /* 0xfffffc06080c1981 */ /* 0x000168000c1e9900 */
[----:B------:R0:W5:Y:S01]  /*02e0*/  @!P0 LDG.E.CONSTANT R10, desc[UR6][R8.64+0x8] ;  /* 0x00000806080a8981 */ /* 0x000162000c1e9900 */
[C---:B------:R-:W-:Y:S01]  /*02f0*/  ISETP.GE.AND P5, PT, R13.reuse, 0x1, PT ;  /* 0x000000010d00780c */ /* 0x040fe20003fa6270 */
[----:B------:R-:W-:Y:S01]  /*0300*/  VIADD R6, R6, 0xffffffff ;  /* 0xffffffff06067836 */ /* 0x000fe20000000000 */
[----:B------:R-:W-:Y:S01]  /*0310*/  UMOV UR5, URZ ;  /* 0x000000ff00057c82 */ /* 0x000fe20008000000 */
[----:B------:R-:W-:Y:S01]  /*0320*/  UMOV UR4, URZ ;  /* 0x000000ff00047c82 */ /* 0x000fe20008000000 */
[----:B------:R-:W-:Y:S01]  /*0330*/  BSSY.RECONVERGENT B0, `(.L_x_0) ;  /* 0x000000f000007945 */ /* 0x000fe20003800200 */
[C---:B------:R-:W-:Y:S01]  /*0340*/  ISETP.GT.AND P3, PT, R13.reuse, RZ, PT ;  /* 0x000000ff0d00720c */ /* 0x040fe20003f64270 */
[----:B------:R-:W-:Y:S01]  /*0350*/  IMAD.MOV.U32 R14, RZ, RZ, RZ ;  /* 0x000000ffff0e7224 */ /* 0x000fe200078e00ff */
[----:B------:R-:W-:-:S02]  /*0360*/  ISETP.GE.AND P6, PT, R13, R6, PT ;  /* 0x000000060d00720c */ /* 0x000fc40003fc6270 */
[----:B------:R-:W-:Y:S01]  /*0370*/  ISETP.GE.AND P2, PT, R13, R6, PT ;  /* 0x000000060d00720c */ /* 0x000fe20003f46270 */
[----:B------:R-:W-:Y:S01]  /*0380*/  IMAD.MOV.U32 R13, RZ, RZ, RZ ;  /* 0x000000ffff0d7224 */ /* 0x000fe200078e00ff */
[----:B------:R-:W-:Y:S02]  /*0390*/  ISETP.GE.AND P4, PT, R18, R7, PT ;  /* 0x000000071200720c */ /* 0x000fe40003f86270 */
[----:B------:R-:W-:Y:S01]  /*03a0*/  CS2R R6, SRZ ;  /* 0x0000000000067805 */ /* 0x000fe2000001ff00 */
[----:B0-----:R-:W-:Y:S10]  /*03b0*/  @!P5 BRA `(.L_x_1) ;  /* 0x000000000018d947 */ /* 0x001ff40003800000 */
[----:B------:R-:W-:-:S05]  /*03c0*/  IADD3 R7, PT, PT, R18, R15, -R11 ;  /* 0x0000000f12077210 */ /* 0x000fca0007ffe80b */
[----:B------:R-:W-:-:S05]  /*03d0*/  IMAD.WIDE R4, R7, 0x8, R4 ;  /* 0x0000000807047825 */ /* 0x000fca00078e0204 */
[----:B------:R-:W2:Y:S04]  /*03e0*/  @!P0 LDG.E.CONSTANT R15, desc[UR6][R4.64+0x8] ;  /* 0x00000806040f8981 */ /* 0x000ea8000c1e9900 */
[----:B------:R0:W5:Y:S04]  /*03f0*/  @P1 LDG.E.CONSTANT R14, desc[UR6][R4.64+-0x4] ;  /* 0xfffffc06040e1981 */ /* 0x000168000c1e9900 */
[----:B------:R0:W5:Y:S02]  /*0400*/  LDG.E.64.CONSTANT R6, desc[UR6][R4.64] ;  /* 0x0000000604067981 */ /* 0x000164000c1e9b00 */
[----:B0-2---:R-:W-:-:S07]  /*0410*/  @!P0 IMAD.U32 R13, R15, -0x80000000, RZ ;  /* 0x800000000f0d8824 */ /* 0x005fce00078e00ff */
.L_x_1:
[----:B------:R-:W-:Y:S05]  /*0420*/  BSYNC.RECONVERGENT B0 ;  /* 0x0000000000007941 */ /* 0x000fea0003800200 */
.L_x_0:
[----:B------:R-:W-:Y:S01]  /*0430*/  CS2R R16, SRZ ;  /* 0x0000000000107805 */ /* 0x000fe2000001ff00 */
[----:B------:R-:W-:Y:S01]  /*0440*/  IMAD.MOV.U32 R19, RZ, RZ, RZ ;  /* 0x000000ffff137224 */ /* 0x000fe200078e00ff */
[----:B------:R-:W-:Y:S01]  /*0450*/  BSSY.RECONVERGENT B0, `(.L_x_2) ;  /* 0x000000b000007945 */ /* 0x000fe20003800200 */
[----:B------:R-:W-:Y:S01]  /*0460*/  IMAD.MOV.U32 R15, RZ, RZ, RZ ;  /* 0x000000ffff0f7224 */ /* 0x000fe200078e00ff */
[----:B------:R-:W-:Y:S02]  /*0470*/  CS2R R4, SRZ ;  /* 0x0000000000047805 */ /* 0x000fe4000001ff00 */
[----:B------:R-:W-:Y:S02]  /*0480*/  SEL R19, R19, RZ, !P4 ;  /* 0x000000ff13137207 */ /* 0x000fe40006000000 */
[----:B------:R-:W-:Y:S01]  /*0490*/  SEL R17, R17, RZ, !P4 ;  /* 0x000000ff11117207 */ /* 0x000fe20006000000 */
[----:B------:R-:W-:Y:S06]  /*04a0*/  @P6 BRA `(.L_x_3) ;  /* 0x0000000000146947 */ /* 0x000fec0003800000 */
[----:B------:R-:W-:-:S05]  /*04b0*/  IMAD.WIDE R8, R11, 0x8, R8 ;  /* 0x000000080b087825 */ /* 0x000fca00078e0208 */
[----:B------:R-:W2:Y:S04]  /*04c0*/  @!P0 LDG.E.CONSTANT R11, desc[UR6][R8.64+0x8] ;  /* 0x00000806080b8981 */ /* 0x000ea8000c1e9900 */
[----:B------:R0:W5:Y:S04]  /*04d0*/  @P1 LDG.E.CONSTANT R16, desc[UR6][R8.64+-0x4] ;  /* 0xfffffc0608101981 */ /* 0x000168000c1e9900 */
[----:B------:R0:W5:Y:S02]  /*04e0*/  LDG.E.64.CONSTANT R4, desc[UR6][R8.64] ;  /* 0x0000000608047981 */ /* 0x000164000c1e9b00 */
[----:B0-2---:R-:W-:-:S07]  /*04f0*/  @!P0 IMAD.U32 R15, R11, -0x80000000, RZ ;  /* 0x800000000b0f8824 */ /* 0x005fce00078e00ff */
.L_x_3:
[----:B------:R-:W-:Y:S05]  /*0500*/  BSYNC.RECONVERGENT B0 ;  /* 0x0000000000007941 */ /* 0x000fea0003800200 */
.L_x_2:
[----:B------:R-:W-:Y:S01]  /*0510*/  SEL R13, R13, RZ, !P4 ;  /* 0x000000ff0d0d7207 */ /* 0x000fe20006000000 */
[----:B------:R-:W-:Y:S01]  /*0520*/  IMAD.MOV.U32 R21, RZ, RZ, RZ ;  /* 0x000000ffff157224 */ /* 0x000fe200078e00ff */
[----:B------:R-:W-:Y:S01]  /*0530*/  ISETP.GT.AND P5, PT, R18, RZ, PT ;  /* 0x000000ff1200720c */ /* 0x000fe20003fa4270 */
[----:B------:R-:W-:Y:S01]  /*0540*/  IMAD.MOV.U32 R11, RZ, RZ, RZ ;  /* 0x000000ffff0b7224 */ /* 0x000fe200078e00ff */
[----:B------:R-:W-:Y:S01]  /*0550*/  SEL R8, R17, RZ, !P2 ;  /* 0x000000ff11087207 */ /* 0x000fe20005000000 */
[----:B-----5:R-:W-:Y:S01]  /*0560*/  @!P0 IMAD.U32 R21, R10, -0x80000000, RZ ;  /* 0x800000000a158824 */ /* 0x020fe200078e00ff */
[----:B------:R-:W-:Y:S02]  /*0570*/  SHF.R.U64 R9, R4, 0x1, R5 ;  /* 0x0000000104097819 */ /* 0x000fe40000001205 */
[----:B------:R-:W-:Y:S02]  /*0580*/  SEL R18, R19, RZ, P3 ;  /* 0x000000ff13127207 */ /* 0x000fe40001800000 */
[----:B------:R-:W-:-:S02]  /*0590*/  SHF.R.U64 R17, R6, 0x1, R7 ;  /* 0x0000000106117819 */ /* 0x000fc40000001207 */
[----:B------:R-:W-:Y:S01]  /*05a0*/  SHF.R.U32.HI R23, RZ, 0x1f, R14 ;  /* 0x0000001fff177819 */ /* 0x000fe2000001160e */
[----:B------:R-:W-:Y:S01]  /*05b0*/  IMAD.SHL.U32 R14, R4, 0x2, RZ ;  /* 0x00000002040e7824 */ /* 0x000fe200078e00ff */
[----:B------:R-:W-:Y:S02]  /*05c0*/  SHF.R.U32.HI R16, RZ, 0x1f, R16 ;  /* 0x0000001fff107819 */ /* 0x000fe40000011610 */
[----:B------:R-:W-:Y:S02]  /*05d0*/  SHF.R.U32.HI R20, RZ, 0x1, R7 ;  /* 0x00000001ff147819 */ /* 0x000fe40000011607 */
[----:B------:R-:W-:Y:S02]  /*05e0*/  SEL R19, R13, RZ, P3 ;  /* 0x000000ff0d137207 */ /* 0x000fe40001800000 */
[----:B------:R-:W-:Y:S02]  /*05f0*/  LOP3.LUT R8, R8, R9, RZ, 0xfc, !PT ;  /* 0x0000000908087212 */ /* 0x000fe400078efcff */
[----:B------:R-:W-:Y:S01]  /*0600*/  LOP3.LUT R13, R18, R17, RZ, 0xfc, !PT ;  /* 0x00000011120d7212 */ /* 0x000fe200078efcff */
[----:B------:R-:W-:Y:S01]  /*0610*/  IMAD.SHL.U32 R18, R6, 0x2, RZ ;  /* 0x0000000206127824 */ /* 0x000fe200078e00ff */
[----:B------:R-:W-:-:S02]  /*0620*/  SEL R9, R15, RZ, !P4 ;  /* 0x000000ff0f097207 */ /* 0x000fc40006000000 */
[----:B------:R-:W-:Y:S02]  /*0630*/  SEL R23, R23, RZ, P5 ;  /* 0x000000ff17177207 */ /* 0x000fe40002800000 */
[----:B------:R-:W-:Y:S01]  /*0640*/  SEL R17, R16, RZ, P5 ;  /* 0x000000ff10117207 */ /* 0x000fe20002800000 */
[C---:B------:R-:W-:Y:S01]  /*0650*/  IMAD.SHL.U32 R16, R2.reuse, 0x2, RZ ;  /* 0x0000000202107824 */ /* 0x040fe200078e00ff */
[----:B------:R-:W-:Y:S02]  /*0660*/  LOP3.LUT R19, R19, R20, RZ, 0xfc, !PT ;  /* 0x0000001413137212 */ /* 0x000fe400078efcff */
[----:B------:R-:W-:Y:S02]  /*0670*/  @P1 SHF.R.U32.HI R11, RZ, 0x1f, R12 ;  /* 0x0000001fff0b1819 */ /* 0x000fe4000001160c */
[----:B------:R-:W-:Y:S02]  /*0680*/  SHF.L.U64.HI R20, R2, 0x1, R3 ;  /* 0x0000000102147819 */ /* 0x000fe40000010203 */
[----:B------:R-:W-:-:S02]  /*0690*/  SHF.L.U64.HI R10, R6, 0x1, R7 ;  /* 0x00000001060a7819 */ /* 0x000fc40000010207 */
[----:B------:R-:W-:Y:S02]  /*06a0*/  SHF.R.U32.HI R12, RZ, 0x1, R5 ;  /* 0x00000001ff0c7819 */ /* 0x000fe40000011605 */
[----:B------:R-:W-:Y:S02]  /*06b0*/  SEL R9, R9, RZ, !P2 ;  /* 0x000000ff09097207 */ /* 0x000fe40005000000 */
[----:B------:R-:W-:Y:S02]  /*06c0*/  SEL R23, R23, RZ, P3 ;  /* 0x000000ff17177207 */ /* 0x000fe40001800000 */
[----:B------:R-:W-:Y:S02]  /*06d0*/  SEL R17, R17, RZ, !P2 ;  /* 0x000000ff11117207 */ /* 0x000fe40005000000 */
[----:B------:R-:W-:Y:S02]  /*06e0*/  LOP3.LUT R20, R20, UR5, RZ, 0xfc, !PT ;  /* 0x0000000514147c12 */ /* 0x000fe4000f8efcff */
[----:B------:R-:W-:-:S02]  /*06f0*/  LOP3.LUT R15, R19, R10, R7, 0x96, !PT ;  /* 0x0000000a130f7212 */ /* 0x000fc400078e9607 */
[----:B------:R-:W-:Y:S02]  /*0700*/  LOP3.LUT R9, R9, R12, RZ, 0xfc, !PT ;  /* 0x0000000c09097212 */ /* 0x000fe400078efcff */
[----:B------:R-:W-:Y:S02]  /*0710*/  LOP3.LUT R23, R23, R18, RZ, 0xfc, !PT ;  /* 0x0000001217177212 */ /* 0x000fe400078efcff */
[----:B------:R-:W-:Y:S02]  /*0720*/  LOP3.LUT R17, R17, R14, RZ, 0xfc, !PT ;  /* 0x0000000e11117212 */ /* 0x000fe400078efcff */
[----:B------:R-:W-:Y:S02]  /*0730*/  SHF.R.U32.HI R12, RZ, 0x1, R3 ;  /* 0x00000001ff0c7819 */ /* 0x000fe40000011603 */
[----:B------:R-:W-:Y:S02]  /*0740*/  LOP3.LUT R14, R10, R7, R19, 0xe8, !PT ;  /* 0x000000070a0e7212 */ /* 0x000fe400078ee813 */
[----:B------:R-:W-:-:S02]  /*0750*/  LOP3.LUT R19, R15, R20, RZ, 0xc0, !PT ;  /* 0x000000140f137212 */ /* 0x000fc400078ec0ff */
[----:B------:R-:W-:Y:S02]  /*0760*/  LOP3.LUT R16, R11, R16, RZ, 0xfc, !PT ;  /* 0x000000100b107212 */ /* 0x000fe400078efcff */
[----:B------:R-:W-:Y:S02]  /*0770*/  SHF.R.U64 R18, R2, 0x1, R3 ;  /* 0x0000000102127819 */ /* 0x000fe40000001203 */
[----:B------:R-:W-:Y:S02]  /*0780*/  LOP3.LUT R12, R21, R12, RZ, 0xfc, !PT ;  /* 0x0000000c150c7212 */ /* 0x000fe400078efcff */
[----:B------:R-:W-:Y:S02]  /*0790*/  LOP3.LUT R11, R13, R23, R6, 0x96, !PT ;  /* 0x000000170d0b7212 */ /* 0x000fe400078e9606 */
[----:B------:R-:W-:Y:S02]  /*07a0*/  LOP3.LUT R19, R19, R10, R7, 0x80, !PT ;  /* 0x0000000a13137212 */ /* 0x000fe400078e8007 */
[----:B------:R-:W-:-:S02]  /*07b0*/  LOP3.LUT R10, R18, UR4, RZ, 0xfc, !PT ;  /* 0x00000004120a7c12 */ /* 0x000fc4000f8efcff */
[CCC-:B------:R-:W-:Y:S02]  /*07c0*/  LOP3.LUT R21, R12.reuse, R15.reuse, R20.reuse, 0x96, !PT ;  /* 0x0000000f0c157212 */ /* 0x1c0fe400078e9614 */
[----:B------:R-:W-:Y:S02]  /*07d0*/  LOP3.LUT R18, R11, R16, RZ, 0xc0, !PT ;  /* 0x000000100b127212 */ /* 0x000fe400078ec0ff */
[-CC-:B------:R-:W-:Y:S02]  /*07e0*/  LOP3.LUT R12, R12, R15.reuse, R20.reuse, 0x60, !PT ;  /* 0x0000000f0c0c7212 */ /* 0x180fe400078e6014 */
[----:B------:R-:W-:Y:S02]  /*07f0*/  SHF.L.U64.HI R22, R4, 0x1, R5 ;  /* 0x0000000104167819 */ /* 0x000fe40000010205 */
[----:B------:R-:W-:Y:S02]  /*0800*/  LOP3.LUT R13, R23, R6, R13, 0xe8, !PT ;  /* 0x00000006170d7212 */ /* 0x000fe400078ee80d */
[----:B------:R-:W-:-:S02]  /*0810*/  LOP3.LUT R15, R14, R15, R20, 0x78, !PT ;  /* 0x0000000f0e0f7212 */ /* 0x000fc400078e7814 */
[CCC-:B------:R-:W-:Y:S02]  /*0820*/  LOP3.LUT R20, R10.reuse, R11.reuse, R16.reuse, 0x96, !PT ;  /* 0x0000000b0a147212 */ /* 0x1c0fe400078e9610 */
[----:B------:R-:W-:Y:S02]  /*0830*/  LOP3.LUT R10, R10, R11, R16, 0x60, !PT ;  /* 0x0000000b0a0a7212 */ /* 0x000fe400078e6010 */
[----:B------:R-:W-:Y:S02]  /*0840*/  LOP3.LUT R18, R18, R23, R6, 0x80, !PT ;  /* 0x0000001712127212 */ /* 0x000fe400078e8006 */
[----:B------:R-:W-:Y:S02]  /*0850*/  LOP3.LUT R11, R13, R11, R16, 0x78, !PT ;  /* 0x0000000b0d0b7212 */ /* 0x000fe400078e7810 */
[----:B------:R-:W-:Y:S02]  /*0860*/  LOP3.LUT R23, R22, R21, RZ, 0xc0, !PT ;  /* 0x0000001516177212 */ /* 0x000fe400078ec0ff */
[----:B------:R-:W-:-:S02]  /*0870*/  LOP3.LUT R16, R15, R22, R21, 0x80, !PT ;  /* 0x000000160f107212 */ /* 0x000fc400078e8015 */
[CCC-:B------:R-:W-:Y:S02]  /*0880*/  LOP3.LUT R6, R5.reuse, R22.reuse, R21.reuse, 0x96, !PT ;  /* 0x0000001605067212 */ /* 0x1c0fe400078e9615 */
[----:B------:R-:W-:Y:S02]  /*0890*/  LOP3.LUT R7, R5, R22, R21, 0x60, !PT ;  /* 0x0000001605077212 */ /* 0x000fe400078e6015 */
[CCC-:B------:R-:W-:Y:S02]  /*08a0*/  LOP3.LUT R21, R19.reuse, R12.reuse, R14.reuse, 0x78, !PT ;  /* 0x0000000c13157212 */ /* 0x1c0fe400078e780e */
[----:B------:R-:W-:Y:S02]  /*08b0*/  LOP3.LUT R19, R19, R12, R14, 0x80, !PT ;  /* 0x0000000c13137212 */ /* 0x000fe400078e800e */
[----:B------:R-:W-:Y:S02]  /*08c0*/  LOP3.LUT R5, R4, R17, R20, 0x96, !PT ;  /* 0x0000001104057212 */ /* 0x000fe400078e9614 */
[----:B------:R-:W-:-:S02]  /*08d0*/  LOP3.LUT R22, R17, R20, RZ, 0xc0, !PT ;  /* 0x0000001411167212 */ /* 0x000fc400078ec0ff */
[----:B------:R-:W-:Y:S02]  /*08e0*/  LOP3.LUT R14, R23, R15, R12, 0x96, !PT ;  /* 0x0000000f170e7212 */ /* 0x000fe400078e960c */
[----:B------:R-:W-:Y:S02]  /*08f0*/  LOP3.LUT R4, R4, R17, R20, 0x60, !PT ;  /* 0x0000001104047212 */ /* 0x000fe400078e6014 */
[----:B------:R-:W-:Y:S02]  /*0900*/  LOP3.LUT R15, R7, R15, R12, 0x60, !PT ;  /* 0x0000000f070f7212 */ /* 0x000fe400078e600c */
[CCC-:B------:R-:W-:Y:S02]  /*0910*/  LOP3.LUT R12, R18.reuse, R10.reuse, R13.reuse, 0x78, !PT ;  /* 0x0000000a120c7212 */ /* 0x1c0fe400078e780d */
[----:B------:R-:W-:Y:S02]  /*0920*/  LOP3.LUT R18, R18, R10, R13, 0x80, !PT ;  /* 0x0000000a12127212 */ /* 0x000fe400078e800d */
[----:B------:R-:W-:-:S02]  /*0930*/  LOP3.LUT R17, R11, R17, R20, 0x80, !PT ;  /* 0x000000110b117212 */ /* 0x000fc400078e8014 */
[-CC-:B------:R-:W-:Y:S02]  /*0940*/  LOP3.LUT R13, R22, R11.reuse, R10.reuse, 0x96, !PT ;  /* 0x0000000b160d7212 */ /* 0x180fe400078e960a */
[----:B------:R-:W-:Y:S02]  /*0950*/  LOP3.LUT R11, R4, R11, R10, 0x60, !PT ;  /* 0x0000000b040b7212 */ /* 0x000fe400078e600a */
[-CC-:B------:R-:W-:Y:S02]  /*0960*/  LOP3.LUT R10, R15, R16.reuse, R21.reuse, 0x60, !PT ;  /* 0x000000100f0a7212 */ /* 0x180fe400078e6015 */
[-CC-:B------:R-:W-:Y:S02]  /*0970*/  LOP3.LUT R19, R19, R16.reuse, R21.reuse, 0x78, !PT ;  /* 0x0000001013137212 */ /* 0x180fe400078e7815 */
[----:B------:R-:W-:Y:S02]  /*0980*/  LOP3.LUT R20, R15, R16, R21, 0x96, !PT ;  /* 0x000000100f147212 */ /* 0x000fe400078e9615 */
[----:B------:R-:W-:-:S02]  /*0990*/  LOP3.LUT R18, R18, R17, R12, 0x78, !PT ;  /* 0x0000001112127212 */ /* 0x000fc400078e780c */
[-CC-:B------:R-:W-:Y:S02]  /*09a0*/  LOP3.LUT R15, R11, R17.reuse, R12.reuse, 0x60, !PT ;  /* 0x000000110b0f7212 */ /* 0x180fe400078e600c */
[----:B------:R-:W-:Y:S02]  /*09b0*/  LOP3.LUT R16, R19, R10, RZ, 0x3c, !PT ;  /* 0x0000000a13107212 */ /* 0x000fe400078e3cff */
[----:B------:R-:W-:Y:S02]  /*09c0*/  LOP3.LUT R21, R11, R17, R12, 0x96, !PT ;  /* 0x000000110b157212 */ /* 0x000fe400078e960c */
[----:B------:R-:W0:Y:S01]  /*09d0*/  LDC.64 R10, c[0x0][0x388] ;  /* 0x0000e200ff0a7b82 */ /* 0x000e220000000a00 */
[----:B------:R-:W-:Y:S02]  /*09e0*/  LOP3.LUT R19, R14, R6, R9, 0x80, !PT ;  /* 0x000000060e137212 */ /* 0x000fe400078e8009 */
[----:B------:R-:W-:Y:S02]  /*09f0*/  LOP3.LUT R15, R18, R15, RZ, 0x3c, !PT ;  /* 0x0000000f120f7212 */ /* 0x000fe400078e3cff */
[----:B------:R-:W-:-:S02]  /*0a00*/  LOP3.LUT R18, R13, R5, R8, 0x80, !PT ;  /* 0x000000050d127212 */ /* 0x000fc400078e8008 */
[-CC-:B------:R-:W-:Y:S02]  /*0a10*/  LOP3.LUT R12, R16, R20.reuse, R19.reuse, 0x78, !PT ;  /* 0x00000014100c7212 */ /* 0x180fe400078e7813 */
[----:B------:R-:W-:Y:S02]  /*0a20*/  LOP3.LUT R15, R15, R21, R18, 0x78, !PT ;  /* 0x000000150f0f7212 */ /* 0x000fe400078e7812 */
[----:B------:R-:W-:Y:S02]  /*0a30*/  LOP3.LUT R17, R20, R19, RZ, 0x3c, !PT ;  /* 0x0000001314117212 */ /* 0x000fe400078e3cff */
[----:B------:R-:W-:Y:S02]  /*0a40*/  LOP3.LUT R19, R12, R20, R19, 0xf6, !PT ;  /* 0x000000140c137212 */ /* 0x000fe400078ef613 */
[----:B------:R-:W-:Y:S02]  /*0a50*/  LOP3.LUT R16, R21, R18, RZ, 0x3c, !PT ;  /* 0x0000001215107212 */ /* 0x000fe400078e3cff */
[----:B------:R-:W-:-:S02]  /*0a60*/  LOP3.LUT R22, R14, R7, RZ, 0x3c, !PT ;  /* 0x000000070e167212 */ /* 0x000fc400078e3cff */
[----:B------:R-:W-:Y:S02]  /*0a70*/  LOP3.LUT R20, R13, R4, RZ, 0x3c, !PT ;  /* 0x000000040d147212 */ /* 0x000fe400078e3cff */
[----:B------:R-:W-:Y:S02]  /*0a80*/  LOP3.LUT R18, R15, R21, R18, 0xf6, !PT ;  /* 0x000000150f127212 */ /* 0x000fe400078ef612 */
[-C--:B------:R-:W-:Y:S01]  /*0a90*/  LOP3.LUT R21, R22, R6.reuse, R9, 0x78, !PT ;  /* 0x0000000616157212 */ /* 0x080fe200078e7809 */
[----:B0-----:R-:W-:Y:S01]  /*0aa0*/  IMAD.WIDE R10, R0, 0x8, R10 ;  /* 0x00000008000a7825 */ /* 0x001fe200078e020a */
[-CC-:B------:R-:W-:Y:S02]  /*0ab0*/  LOP3.LUT R20, R20, R5.reuse, R8.reuse, 0x78, !PT ;  /* 0x0000000514147212 */ /* 0x180fe400078e7808 */
[----:B------:R-:W-:Y:S02]  /*0ac0*/  LOP3.LUT R17, R17, R6, R9, 0xf6, !PT ;  /* 0x0000000611117212 */ /* 0x000fe400078ef609 */
[----:B------:R-:W-:-:S02]  /*0ad0*/  LOP3.LUT R16, R16, R5, R8, 0xf6, !PT ;  /* 0x0000000510107212 */ /* 0x000fc400078ef608 */
[----:B------:R-:W-:Y:S02]  /*0ae0*/  LOP3.LUT R14, R19, R14, R7, 0x6, !PT ;  /* 0x0000000e130e7212 */ /* 0x000fe400078e0607 */
[----:B------:R-:W-:Y:S02]  /*0af0*/  LOP3.LUT R4, R18, R13, R4, 0x6, !PT ;  /* 0x0000000d12047212 */ /* 0x000fe400078e0604 */
[----:B------:R-:W-:Y:S02]  /*0b00*/  LOP3.LUT R7, R21, R17, R12, 0x10, !PT ;  /* 0x0000001115077212 */ /* 0x000fe400078e100c */
[----:B------:R-:W-:Y:S02]  /*0b10*/  LOP3.LUT R15, R20, R16, R15, 0x10, !PT ;  /* 0x00000010140f7212 */ /* 0x000fe400078e100f */
[----:B------:R-:W-:Y:S02]  /*0b20*/  LOP3.LUT R6, R14, R6, R9, 0x60, !PT ;  /* 0x000000060e067212 */ /* 0x000fe400078e6009 */
[----:B------:R-:W-:-:S02]  /*0b30*/  LOP3.LUT R5, R4, R5, R8, 0x60, !PT ;  /* 0x0000000504057212 */ /* 0x000fc400078e6008 */
[----:B------:R-:W-:Y:S02]  /*0b40*/  LOP3.LUT R3, R6, R7, R3, 0xf8, !PT ;  /* 0x0000000706037212 */ /* 0x000fe400078ef803 */
[----:B------:R-:W-:-:S05]  /*0b50*/  LOP3.LUT R2, R5, R15, R2, 0xf8, !PT ;  /* 0x0000000f05027212 */ /* 0x000fca00078ef802 */
[----:B------:R-:W-:Y:S01]  /*0b60*/  STG.E.64 desc[UR6][R10.64], R2 ;  /* 0x000000020a007986 */ /* 0x000fe2000c101b06 */
[----:B------:R-:W-:Y:S05]  /*0b70*/  EXIT ;  /* 0x000000000000794d */ /* 0x000fea0003800000 */
.L_x_4:
[----:B------:R-:W-:-:S00]  /*0b80*/  BRA `(.L_x_4) ;  /* 0xfffffffc00fc7947 */ /* 0x000fc0000383ffff */
[----:B------:R-:W-:-:S00]  /*0b90*/  NOP ;  /* 0x0000000000007918 */ /* 0x000fc00000000000 */
        /* <DEDUP_REMOVED lines=14> */
.L_x_5:


//--------------------- .nv.shared.reserved.0     --------------------------
	.section	.nv.shared.reserved.0,"aw",@nobits
	.weak		__nv_reservedSMEM_offset_0_alias
	.size		__nv_reservedSMEM_offset_0_alias, 0, 64
	.other		__nv_reservedSMEM_offset_0_alias,@"STO_CUDA_RESERVED_SHARED STV_DEFAULT"
__nv_reservedSMEM_offset_0_alias:
	.zero		0
	.zero		64


//--------------------- .nv.constant0._Z19game_of_life_kernelPKmPmi --------------------------
	.section	.nv.constant0._Z19game_of_life_kernelPKmPmi,"a",@progbits
	.sectionflags	@""
	.align	4
.nv.constant0._Z19game_of_life_kernelPKmPmi:
	.zero		916


//--------------------- SYMBOLS --------------------------

	.type		.nv.reservedSmem.offset0,@object
	.size		.nv.reservedSmem.offset0,0x4
